//
// Generated by NVIDIA NVVM Compiler
//
// Compiler Build ID: CL-36424714
// Cuda compilation tools, release 13.0, V13.0.88
// Based on NVVM 20.0.0
//

.version 9.0
.target sm_100
.address_size 64

	// .globl	_Z6kernelPiS_S_

.visible .entry _Z6kernelPiS_S_(
	.param .u64 .ptr .align 1 _Z6kernelPiS_S__param_0,
	.param .u64 .ptr .align 1 _Z6kernelPiS_S__param_1,
	.param .u64 .ptr .align 1 _Z6kernelPiS_S__param_2
)
{
	.reg .pred 	%p<2>;
	.reg .b32 	%r<8>;
	.reg .b64 	%rd<11>;

	ld.param.u64 	%rd1, [_Z6kernelPiS_S__param_0];
	ld.param.u64 	%rd2, [_Z6kernelPiS_S__param_1];
	ld.param.u64 	%rd3, [_Z6kernelPiS_S__param_2];
	mov.u32 	%r2, %tid.x;
	mov.u32 	%r3, %ctaid.x;
	mov.u32 	%r4, %ntid.x;
	mad.lo.s32 	%r1, %r3, %r4, %r2;
	setp.gt.s32 	%p1, %r1, 99;
	@%p1 bra 	$L__BB0_2;
	cvta.to.global.u64 	%rd4, %rd1;
	cvta.to.global.u64 	%rd5, %rd2;
	cvta.to.global.u64 	%rd6, %rd3;
	mul.wide.s32 	%rd7, %r1, 4;
	add.s64 	%rd8, %rd4, %rd7;
	ld.global.u32 	%r5, [%rd8];
	add.s64 	%rd9, %rd5, %rd7;
	ld.global.u32 	%r6, [%rd9];
	add.s32 	%r7, %r6, %r5;
	add.s64 	%rd10, %rd6, %rd7;
	st.global.u32 	[%rd10], %r7;
$L__BB0_2:
	ret;

}


// ===== COMPILED SASS (sm_100) =====

	.target	sm_100

	.elftype	@"ET_EXEC"


//--------------------- .note.nv.tkinfo           --------------------------
	.section	.note.nv.tkinfo,"",@"SHT_NOTE"
	.sectionflags	@"SHF_NOTE_NV_TKINFO"
	.tkinfo
        /*0018*/ 	.word	0x00000002
        /*0030*/ 	.string	""
        /*0030*/ 	.string	"ptxas"
        /*0030*/ 	.string	"Cuda compilation tools, release 13.0, V13.0.88"
        /*0030*/ 	.string	"Build cuda_13.0.r13.0/compiler.36424714_0"
        /*0030*/ 	.string	"-arch sm_100 -m 64 "



//--------------------- .note.nv.cuinfo           --------------------------
	.section	.note.nv.cuinfo,"",@"SHT_NOTE"
	.sectionflags	@"SHF_NOTE_NV_CUINFO"
        /*0018*/ 	.short	0x0002
        /*001a*/ 	.short	0x0064
        /*001c*/ 	.short	0x0082
	.zero		2


//--------------------- .nv.info                  --------------------------
	.section	.nv.info,"",@"SHT_CUDA_INFO"
	.align	4


	//----- nvinfo : EIATTR_REGCOUNT
	.align		4
        /*0000*/ 	.byte	0x04, 0x2f
        /*0002*/ 	.short	(.L_1 - .L_0)
	.align		4
.L_0:
        /*0004*/ 	.word	index@(_Z6kernelPiS_S_)
        /*0008*/ 	.word	0x0000000c


	//----- nvinfo : EIATTR_FRAME_SIZE
	.align		4
.L_1:
        /*000c*/ 	.byte	0x04, 0x11
        /*000e*/ 	.short	(.L_3 - .L_2)
	.align		4
.L_2:
        /*0010*/ 	.word	index@(_Z6kernelPiS_S_)
        /*0014*/ 	.word	0x00000000


	//----- nvinfo : EIATTR_MIN_STACK_SIZE
	.align		4
.L_3:
        /*0018*/ 	.byte	0x04, 0x12
        /*001a*/ 	.short	(.L_5 - .L_4)
	.align		4
.L_4:
        /*001c*/ 	.word	index@(_Z6kernelPiS_S_)
        /*0020*/ 	.word	0x00000000
.L_5:


//--------------------- .nv.compat                --------------------------
	.section	.nv.compat,"",@"SHT_CUDA_COMPAT_INFO"
	.align	4
        /*0000*/ 	.byte	0x02, 0x09, 0x00, 0x00, 0x02, 0x02, 0x01, 0x00, 0x02, 0x05, 0x05, 0x00, 0x03, 0x07, 0x01, 0x01
        /*0010*/ 	.byte	0x02, 0x03, 0x00, 0x00, 0x02, 0x06, 0x01, 0x00, 0x04, 0x0b, 0x08, 0x00, 0x09, 0x00, 0x00, 0x00
        /*0020*/ 	.byte	0x00, 0x00, 0x00, 0x00


//--------------------- .nv.info._Z6kernelPiS_S_  --------------------------
	.section	.nv.info._Z6kernelPiS_S_,"",@"SHT_CUDA_INFO"
	.sectionflags	@""
	.align	4


	//----- nvinfo : EIATTR_CUDA_API_VERSION
	.align		4
        /*0000*/ 	.byte	0x04, 0x37
        /*0002*/ 	.short	(.L_7 - .L_6)
.L_6:
        /*0004*/ 	.word	0x00000082


	//----- nvinfo : EIATTR_KPARAM_INFO
	.align		4
.L_7:
        /*0008*/ 	.byte	0x04, 0x17
        /*000a*/ 	.short	(.L_9 - .L_8)
.L_8:
        /*000c*/ 	.word	0x00000000
        /*0010*/ 	.short	0x0002
        /*0012*/ 	.short	0x0010
        /*0014*/ 	.byte	0x00, 0xf5, 0x21, 0x00


	//----- nvinfo : EIATTR_KPARAM_INFO
	.align		4
.L_9:
        /*0018*/ 	.byte	0x04, 0x17
        /*001a*/ 	.short	(.L_11 - .L_10)
.L_10:
        /*001c*/ 	.word	0x00000000
        /*0020*/ 	.short	0x0001
        /*0022*/ 	.short	0x0008
        /*0024*/ 	.byte	0x00, 0xf5, 0x21, 0x00


	//----- nvinfo : EIATTR_KPARAM_INFO
	.align		4
.L_11:
        /*0028*/ 	.byte	0x04, 0x17
        /*002a*/ 	.short	(.L_13 - .L_12)
.L_12:
        /*002c*/ 	.word	0x00000000
        /*0030*/ 	.short	0x0000
        /*0032*/ 	.short	0x0000
        /*0034*/ 	.byte	0x00, 0xf5, 0x21, 0x00


	//----- nvinfo : EIATTR_SPARSE_MMA_MASK
	.align		4
.L_13:
        /*0038*/ 	.byte	0x03, 0x50
        /*003a*/ 	.short	0x0000


	//----- nvinfo : EIATTR_MAXREG_COUNT
	.align		4
        /*003c*/ 	.byte	0x03, 0x1b
        /*003e*/ 	.short	0x00ff


	//----- nvinfo : EIATTR_MERCURY_ISA_VERSION
	.align		4
        /*0040*/ 	.byte	0x03, 0x5f
        /*0042*/ 	.short	0x0101


	//----- nvinfo : EIATTR_VRC_CTA_INIT_COUNT
	.align		4
        /*0044*/ 	.byte	0x02, 0x4a
	.zero		1
	.zero		1


	//----- nvinfo : EIATTR_EXIT_INSTR_OFFSETS
	.align		4
        /*0048*/ 	.byte	0x04, 0x1c
        /*004a*/ 	.short	(.L_15 - .L_14)


	//   ....[0]....
.L_14:
        /*004c*/ 	.word	0x00000060


	//   ....[1]....
        /*0050*/ 	.word	0x00000120


	//----- nvinfo : EIATTR_CBANK_PARAM_SIZE
	.align		4
.L_15:
        /*0054*/ 	.byte	0x03, 0x19
        /*0056*/ 	.short	0x0018


	//----- nvinfo : EIATTR_PARAM_CBANK
	.align		4
        /*0058*/ 	.byte	0x04, 0x0a
        /*005a*/ 	.short	(.L_17 - .L_16)
	.align		4
.L_16:
        /*005c*/ 	.word	index@(.nv.constant0._Z6kernelPiS_S_)
        /*0060*/ 	.short	0x0380
        /*0062*/ 	.short	0x0018


	//----- nvinfo : EIATTR_SW_WAR
	.align		4
.L_17:
        /*0064*/ 	.byte	0x04, 0x36
        /*0066*/ 	.short	(.L_19 - .L_18)
.L_18:
        /*0068*/ 	.word	0x00000008
.L_19:


//--------------------- .nv.callgraph             --------------------------
	.section	.nv.callgraph,"",@"SHT_CUDA_CALLGRAPH"
	.align	4
	.sectionentsize	8
	.align		4
        /*0000*/ 	.word	0x00000000
	.align		4
        /*0004*/ 	.word	0xffffffff
	.align		4
        /*0008*/ 	.word	0x00000000
	.align		4
        /*000c*/ 	.word	0xfffffffe
	.align		4
        /*0010*/ 	.word	0x00000000
	.align		4
        /*0014*/ 	.word	0xfffffffd
	.align		4
        /*0018*/ 	.word	0x00000000
	.align		4
        /*001c*/ 	.word	0xfffffffc


//--------------------- .text._Z6kernelPiS_S_     --------------------------
	.section	.text._Z6kernelPiS_S_,"ax",@progbits
	.align	128
        .global         _Z6kernelPiS_S_
        .type           _Z6kernelPiS_S_,@function
        .size           _Z6kernelPiS_S_,(.L_x_1 - _Z6kernelPiS_S_)
        .other          _Z6kernelPiS_S_,@"STO_CUDA_ENTRY STV_DEFAULT"
_Z6kernelPiS_S_:
.text._Z6kernelPiS_S_:
[----:B------:R-:W-:Y:S01]  /*0000*/  LDC R1, c[0x0][0x37c] ;  /* 0x0000df00ff017b82 */ /* 0x000fe20000000800 */
[----:B------:R-:W0:Y:S07]  /*0010*/  S2R R9, SR_TID.X ;  /* 0x0000000000097919 */ /* 0x000e2e0000002100 */
[----:B------:R-:W0:Y:S08]  /*0020*/  S2UR UR4, SR_CTAID.X ;  /* 0x00000000000479c3 */ /* 0x000e300000002500 */
[----:B------:R-:W0:Y:S02]  /*0030*/  LDC R0, c[0x0][0x360] ;  /* 0x0000d800ff007b82 */ /* 0x000e240000000800 */
[----:B0-----:R-:W-:-:S05]  /*0040*/  IMAD R9, R0, UR4, R9 ;  /* 0x0000000400097c24 */ /* 0x001fca000f8e0209 */
[----:B------:R-:W-:-:S13]  /*0050*/  ISETP.GT.AND P0, PT, R9, 0x63, PT ;  /* 0x000000630900780c */ /* 0x000fda0003f04270 */
[----:B------:R-:W-:Y:S05]  /*0060*/  @P0 EXIT ;  /* 0x000000000000094d */ /* 0x000fea0003800000 */
[----:B------:R-:W0:Y:S01]  /*0070*/  LDC.64 R2, c[0x0][0x380] ;  /* 0x0000e000ff027b82 */ /* 0x000e220000000a00 */
[----:B------:R-:W1:Y:S07]  /*0080*/  LDCU.64 UR4, c[0x0][0x358] ;  /* 0x00006b00ff0477ac */ /* 0x000e6e0008000a00 */
[----:B------:R-:W2:Y:S08]  /*0090*/  LDC.64 R4, c[0x0][0x388] ;  /* 0x0000e200ff047b82 */ /* 0x000eb00000000a00 */
[----:B------:R-:W3:Y:S01]  /*00a0*/  LDC.64 R6, c[0x0][0x390] ;  /* 0x0000e400ff067b82 */ /* 0x000ee20000000a00 */
[----:B0-----:R-:W-:-:S06]  /*00b0*/  IMAD.WIDE R2, R9, 0x4, R2 ;  /* 0x0000000409027825 */ /* 0x001fcc00078e0202 */
[----:B-1----:R-:W4:Y:S01]  /*00c0*/  LDG.E R2, desc[UR4][R2.64] ;  /* 0x0000000402027981 */ /* 0x002f22000c1e1900 */
[----:B--2---:R-:W-:-:S06]  /*00d0*/  IMAD.WIDE R4, R9, 0x4, R4 ;  /* 0x0000000409047825 */ /* 0x004fcc00078e0204 */
[----:B------:R-:W4:Y:S01]  /*00e0*/  LDG.E R5, desc[UR4][R4.64] ;  /* 0x0000000404057981 */ /* 0x000f22000c1e1900 */
[----:B---3--:R-:W-:Y:S01]  /*00f0*/  IMAD.WIDE R6, R9, 0x4, R6 ;  /* 0x0000000409067825 */ /* 0x008fe200078e0206 */
[----:B----4-:R-:W-:-:S05]  /*0100*/  IADD3 R9, PT, PT, R2, R5, RZ ;  /* 0x0000000502097210 */ /* 0x010fca0007ffe0ff */
[----:B------:R-:W-:Y:S01]  /*0110*/  STG.E desc[UR4][R6.64], R9 ;  /* 0x0000000906007986 */ /* 0x000fe2000c101904 */
[----:B------:R-:W-:Y:S05]  /*0120*/  EXIT ;  /* 0x000000000000794d */ /* 0x000fea0003800000 */
.L_x_0:
[----:B------:R-:W-:-:S00]  /*0130*/  BRA `(.L_x_0) ;  /* 0xfffffffc00fc7947 */ /* 0x000fc0000383ffff */
[----:B------:R-:W-:-:S00]  /*0140*/  NOP ;  /* 0x0000000000007918 */ /* 0x000fc00000000000 */
        /* <DEDUP_REMOVED lines=11> */
.L_x_1:


//--------------------- .nv.shared.reserved.0     --------------------------
	.section	.nv.shared.reserved.0,"aw",@nobits
	.weak		__nv_reservedSMEM_offset_0_alias
	.size		__nv_reservedSMEM_offset_0_alias, 0, 64
	.other		__nv_reservedSMEM_offset_0_alias,@"STO_CUDA_RESERVED_SHARED STV_DEFAULT"
__nv_reservedSMEM_offset_0_alias:
	.zero		0
	.zero		64


//--------------------- .nv.constant0._Z6kernelPiS_S_ --------------------------
	.section	.nv.constant0._Z6kernelPiS_S_,"a",@progbits
	.sectionflags	@""
	.align	4
.nv.constant0._Z6kernelPiS_S_:
	.zero		920


//--------------------- SYMBOLS --------------------------

	.type		.nv.reservedSmem.offset0,@object
	.size		.nv.reservedSmem.offset0,0x4
